//
// Generated by NVIDIA NVVM Compiler
//
// Compiler Build ID: CL-36424714
// Cuda compilation tools, release 13.0, V13.0.88
// Based on NVVM 20.0.0
//

.version 9.0
.target sm_100
.address_size 64

	// .globl	_Z14erosion_kernelPA750_iS0_

.visible .entry _Z14erosion_kernelPA750_iS0_(
	.param .u64 .ptr .align 1 _Z14erosion_kernelPA750_iS0__param_0,
	.param .u64 .ptr .align 1 _Z14erosion_kernelPA750_iS0__param_1
)
{
	.reg .pred 	%p<4>;
	.reg .b32 	%r<30>;
	.reg .b64 	%rd<23>;

	ld.param.u64 	%rd3, [_Z14erosion_kernelPA750_iS0__param_0];
	ld.param.u64 	%rd4, [_Z14erosion_kernelPA750_iS0__param_1];
	cvta.to.global.u64 	%rd1, %rd4;
	cvta.to.global.u64 	%rd2, %rd3;
	mov.u32 	%r5, %ntid.x;
	mov.u32 	%r6, %ctaid.x;
	mov.u32 	%r7, %tid.x;
	mad.lo.s32 	%r1, %r5, %r6, %r7;
	mov.u32 	%r8, %ntid.y;
	mov.u32 	%r9, %ctaid.y;
	mov.u32 	%r10, %tid.y;
	mad.lo.s32 	%r11, %r8, %r9, %r10;
	add.s32 	%r3, %r1, -1;
	setp.gt.u32 	%p1, %r3, 887;
	add.s32 	%r4, %r11, -1;
	setp.gt.u32 	%p2, %r4, 747;
	or.pred  	%p3, %p1, %p2;
	@%p3 bra 	$L__BB0_2;
	mul.wide.u32 	%rd11, %r1, 3000;
	add.s64 	%rd12, %rd2, %rd11;
	mul.wide.u32 	%rd13, %r11, 4;
	add.s64 	%rd14, %rd12, %rd13;
	ld.global.u32 	%r13, [%rd14];
	mul.wide.u32 	%rd15, %r3, 3000;
	add.s64 	%rd16, %rd2, %rd15;
	add.s64 	%rd17, %rd16, %rd13;
	ld.global.u32 	%r14, [%rd17];
	and.b32  	%r15, %r14, %r13;
	ld.global.u32 	%r16, [%rd14+3000];
	and.b32  	%r17, %r15, %r16;
	mul.wide.u32 	%rd18, %r4, 4;
	add.s64 	%rd19, %rd12, %rd18;
	ld.global.u32 	%r18, [%rd19];
	and.b32  	%r19, %r17, %r18;
	ld.global.u32 	%r20, [%rd14+4];
	and.b32  	%r21, %r19, %r20;
	ld.global.u32 	%r22, [%rd14+3004];
	and.b32  	%r23, %r21, %r22;
	ld.global.u32 	%r24, [%rd17+4];
	and.b32  	%r25, %r23, %r24;
	ld.global.u32 	%r26, [%rd19+3000];
	and.b32  	%r27, %r25, %r26;
	add.s64 	%rd20, %rd16, %rd18;
	ld.global.u32 	%r28, [%rd20];
	and.b32  	%r29, %r27, %r28;
	add.s64 	%rd21, %rd1, %rd11;
	add.s64 	%rd22, %rd21, %rd13;
	st.global.u32 	[%rd22], %r29;
	bra.uni 	$L__BB0_3;
$L__BB0_2:
	mul.wide.s32 	%rd5, %r1, 3000;
	add.s64 	%rd6, %rd2, %rd5;
	mul.wide.u32 	%rd7, %r11, 4;
	add.s64 	%rd8, %rd6, %rd7;
	ld.global.u32 	%r12, [%rd8];
	add.s64 	%rd9, %rd1, %rd5;
	add.s64 	%rd10, %rd9, %rd7;
	st.global.u32 	[%rd10], %r12;
$L__BB0_3:
	ret;

}


// ===== COMPILED SASS (sm_100) =====

	.target	sm_100

	.elftype	@"ET_EXEC"


//--------------------- .note.nv.tkinfo           --------------------------
	.section	.note.nv.tkinfo,"",@"SHT_NOTE"
	.sectionflags	@"SHF_NOTE_NV_TKINFO"
	.tkinfo
        /*0018*/ 	.word	0x00000002
        /*0030*/ 	.string	""
        /*0030*/ 	.string	"ptxas"
        /*0030*/ 	.string	"Cuda compilation tools, release 13.0, V13.0.88"
        /*0030*/ 	.string	"Build cuda_13.0.r13.0/compiler.36424714_0"
        /*0030*/ 	.string	"-arch sm_100 -m 64 "



//--------------------- .note.nv.cuinfo           --------------------------
	.section	.note.nv.cuinfo,"",@"SHT_NOTE"
	.sectionflags	@"SHF_NOTE_NV_CUINFO"
        /*0018*/ 	.short	0x0002
        /*001a*/ 	.short	0x0064
        /*001c*/ 	.short	0x0082
	.zero		2


//--------------------- .nv.info                  --------------------------
	.section	.nv.info,"",@"SHT_CUDA_INFO"
	.align	4


	//----- nvinfo : EIATTR_REGCOUNT
	.align		4
        /*0000*/ 	.byte	0x04, 0x2f
        /*0002*/ 	.short	(.L_1 - .L_0)
	.align		4
.L_0:
        /*0004*/ 	.word	index@(_Z14erosion_kernelPA750_iS0_)
        /*0008*/ 	.word	0x00000018


	//----- nvinfo : EIATTR_FRAME_SIZE
	.align		4
.L_1:
        /*000c*/ 	.byte	0x04, 0x11
        /*000e*/ 	.short	(.L_3 - .L_2)
	.align		4
.L_2:
        /*0010*/ 	.word	index@(_Z14erosion_kernelPA750_iS0_)
        /*0014*/ 	.word	0x00000000


	//----- nvinfo : EIATTR_MIN_STACK_SIZE
	.align		4
.L_3:
        /*0018*/ 	.byte	0x04, 0x12
        /*001a*/ 	.short	(.L_5 - .L_4)
	.align		4
.L_4:
        /*001c*/ 	.word	index@(_Z14erosion_kernelPA750_iS0_)
        /*0020*/ 	.word	0x00000000
.L_5:


//--------------------- .nv.compat                --------------------------
	.section	.nv.compat,"",@"SHT_CUDA_COMPAT_INFO"
	.align	4
        /*0000*/ 	.byte	0x02, 0x09, 0x00, 0x00, 0x02, 0x02, 0x01, 0x00, 0x02, 0x05, 0x05, 0x00, 0x03, 0x07, 0x01, 0x01
        /*0010*/ 	.byte	0x02, 0x03, 0x00, 0x00, 0x02, 0x06, 0x01, 0x00, 0x04, 0x0b, 0x08, 0x00, 0x09, 0x00, 0x00, 0x00
        /*0020*/ 	.byte	0x00, 0x00, 0x00, 0x00


//--------------------- .nv.info._Z14erosion_kernelPA750_iS0_ --------------------------
	.section	.nv.info._Z14erosion_kernelPA750_iS0_,"",@"SHT_CUDA_INFO"
	.sectionflags	@""
	.align	4


	//----- nvinfo : EIATTR_CUDA_API_VERSION
	.align		4
        /*0000*/ 	.byte	0x04, 0x37
        /*0002*/ 	.short	(.L_7 - .L_6)
.L_6:
        /*0004*/ 	.word	0x00000082


	//----- nvinfo : EIATTR_KPARAM_INFO
	.align		4
.L_7:
        /*0008*/ 	.byte	0x04, 0x17
        /*000a*/ 	.short	(.L_9 - .L_8)
.L_8:
        /*000c*/ 	.word	0x00000000
        /*0010*/ 	.short	0x0001
        /*0012*/ 	.short	0x0008
        /*0014*/ 	.byte	0x00, 0xf5, 0x21, 0x00


	//----- nvinfo : EIATTR_KPARAM_INFO
	.align		4
.L_9:
        /*0018*/ 	.byte	0x04, 0x17
        /*001a*/ 	.short	(.L_11 - .L_10)
.L_10:
        /*001c*/ 	.word	0x00000000
        /*0020*/ 	.short	0x0000
        /*0022*/ 	.short	0x0000
        /*0024*/ 	.byte	0x00, 0xf5, 0x21, 0x00


	//----- nvinfo : EIATTR_SPARSE_MMA_MASK
	.align		4
.L_11:
        /*0028*/ 	.byte	0x03, 0x50
        /*002a*/ 	.short	0x0000


	//----- nvinfo : EIATTR_MAXREG_COUNT
	.align		4
        /*002c*/ 	.byte	0x03, 0x1b
        /*002e*/ 	.short	0x00ff


	//----- nvinfo : EIATTR_MERCURY_ISA_VERSION
	.align		4
        /*0030*/ 	.byte	0x03, 0x5f
        /*0032*/ 	.short	0x0101


	//----- nvinfo : EIATTR_VRC_CTA_INIT_COUNT
	.align		4
        /*0034*/ 	.byte	0x02, 0x4a
	.zero		1
	.zero		1


	//----- nvinfo : EIATTR_EXIT_INSTR_OFFSETS
	.align		4
        /*0038*/ 	.byte	0x04, 0x1c
        /*003a*/ 	.short	(.L_13 - .L_12)


	//   ....[0]....
.L_12:
        /*003c*/ 	.word	0x00000270


	//   ....[1]....
        /*0040*/ 	.word	0x00000300


	//----- nvinfo : EIATTR_CRS_STACK_SIZE
	.align		4
.L_13:
        /*0044*/ 	.byte	0x04, 0x1e
        /*0046*/ 	.short	(.L_15 - .L_14)
.L_14:
        /*0048*/ 	.word	0x00000000


	//----- nvinfo : EIATTR_CBANK_PARAM_SIZE
	.align		4
.L_15:
        /*004c*/ 	.byte	0x03, 0x19
        /*004e*/ 	.short	0x0010


	//----- nvinfo : EIATTR_PARAM_CBANK
	.align		4
        /*0050*/ 	.byte	0x04, 0x0a
        /*0052*/ 	.short	(.L_17 - .L_16)
	.align		4
.L_16:
        /*0054*/ 	.word	index@(.nv.constant0._Z14erosion_kernelPA750_iS0_)
        /*0058*/ 	.short	0x0380
        /*005a*/ 	.short	0x0010


	//----- nvinfo : EIATTR_SW_WAR
	.align		4
.L_17:
        /*005c*/ 	.byte	0x04, 0x36
        /*005e*/ 	.short	(.L_19 - .L_18)
.L_18:
        /*0060*/ 	.word	0x00000008
.L_19:


//--------------------- .nv.callgraph             --------------------------
	.section	.nv.callgraph,"",@"SHT_CUDA_CALLGRAPH"
	.align	4
	.sectionentsize	8
	.align		4
        /*0000*/ 	.word	0x00000000
	.align		4
        /*0004*/ 	.word	0xffffffff
	.align		4
        /*0008*/ 	.word	0x00000000
	.align		4
        /*000c*/ 	.word	0xfffffffe
	.align		4
        /*0010*/ 	.word	0x00000000
	.align		4
        /*0014*/ 	.word	0xfffffffd
	.align		4
        /*0018*/ 	.word	0x00000000
	.align		4
        /*001c*/ 	.word	0xfffffffc


//--------------------- .text._Z14erosion_kernelPA750_iS0_ --------------------------
	.section	.text._Z14erosion_kernelPA750_iS0_,"ax",@progbits
	.align	128
        .global         _Z14erosion_kernelPA750_iS0_
        .type           _Z14erosion_kernelPA750_iS0_,@function
        .size           _Z14erosion_kernelPA750_iS0_,(.L_x_2 - _Z14erosion_kernelPA750_iS0_)
        .other          _Z14erosion_kernelPA750_iS0_,@"STO_CUDA_ENTRY STV_DEFAULT"
_Z14erosion_kernelPA750_iS0_:
.text._Z14erosion_kernelPA750_iS0_:
[----:B------:R-:W-:Y:S01]  /*0000*/  LDC R1, c[0x0][0x37c] ;  /* 0x0000df00ff017b82 */ /* 0x000fe20000000800 */
[----:B------:R-:W0:Y:S01]  /*0010*/  S2R R0, SR_CTAID.Y ;  /* 0x0000000000007919 */ /* 0x000e220000002600 */
[----:B------:R-:W1:Y:S01]  /*0020*/  LDCU UR4, c[0x0][0x360] ;  /* 0x00006c00ff0477ac */ /* 0x000e620008000800 */
[----:B------:R-:W0:Y:S01]  /*0030*/  S2R R5, SR_TID.Y ;  /* 0x0000000000057919 */ /* 0x000e220000002200 */
[----:B------:R-:W0:Y:S01]  /*0040*/  LDCU UR5, c[0x0][0x364] ;  /* 0x00006c80ff0577ac */ /* 0x000e220008000800 */
[----:B------:R-:W1:Y:S01]  /*0050*/  S2R R2, SR_CTAID.X ;  /* 0x0000000000027919 */ /* 0x000e620000002500 */
[----:B------:R-:W1:Y:S01]  /*0060*/  S2R R3, SR_TID.X ;  /* 0x0000000000037919 */ /* 0x000e620000002100 */
[----:B0-----:R-:W-:Y:S02]  /*0070*/  IMAD R0, R0, UR5, R5 ;  /* 0x0000000500007c24 */ /* 0x001fe4000f8e0205 */
[----:B-1----:R-:W-:-:S03]  /*0080*/  IMAD R2, R2, UR4, R3 ;  /* 0x0000000402027c24 */ /* 0x002fc6000f8e0203 */
[----:B------:R-:W-:Y:S01]  /*0090*/  IADD3 R3, PT, PT, R0, -0x1, RZ ;  /* 0xffffffff00037810 */ /* 0x000fe20007ffe0ff */
[----:B------:R-:W0:Y:S01]  /*00a0*/  LDCU.64 UR4, c[0x0][0x358] ;  /* 0x00006b00ff0477ac */ /* 0x000e220008000a00 */
[----:B------:R-:W-:Y:S02]  /*00b0*/  IADD3 R9, PT, PT, R2, -0x1, RZ ;  /* 0xffffffff02097810 */ /* 0x000fe40007ffe0ff */
[----:B------:R-:W-:-:S04]  /*00c0*/  ISETP.GT.U32.AND P0, PT, R3, 0x2eb, PT ;  /* 0x000002eb0300780c */ /* 0x000fc80003f04070 */
[----:B------:R-:W-:-:S13]  /*00d0*/  ISETP.GT.U32.OR P0, PT, R9, 0x377, P0 ;  /* 0x000003770900780c */ /* 0x000fda0000704470 */
[----:B0-----:R-:W-:Y:S05]  /*00e0*/  @P0 BRA `(.L_x_0) ;  /* 0x0000000000640947 */ /* 0x001fea0003800000 */
[----:B------:R-:W0:Y:S08]  /*00f0*/  LDC.64 R4, c[0x0][0x380] ;  /* 0x0000e000ff047b82 */ /* 0x000e300000000a00 */
[----:B------:R-:W1:Y:S01]  /*0100*/  LDC.64 R12, c[0x0][0x388] ;  /* 0x0000e200ff0c7b82 */ /* 0x000e620000000a00 */
[----:B0-----:R-:W-:-:S04]  /*0110*/  IMAD.WIDE.U32 R8, R9, 0xbb8, R4 ;  /* 0x00000bb809087825 */ /* 0x001fc800078e0004 */
[----:B------:R-:W-:-:S04]  /*0120*/  IMAD.WIDE.U32 R4, R2, 0xbb8, R4 ;  /* 0x00000bb802047825 */ /* 0x000fc800078e0004 */
[----:B------:R-:W-:-:S04]  /*0130*/  IMAD.WIDE.U32 R10, R0, 0x4, R8 ;  /* 0x00000004000a7825 */ /* 0x000fc800078e0008 */
[--C-:B------:R-:W-:Y:S01]  /*0140*/  IMAD.WIDE.U32 R6, R0, 0x4, R4.reuse ;  /* 0x0000000400067825 */ /* 0x100fe200078e0004 */
[----:B------:R-:W2:Y:S03]  /*0150*/  LDG.E R15, desc[UR4][R10.64] ;  /* 0x000000040a0f7981 */ /* 0x000ea6000c1e1900 */
[C---:B------:R-:W-:Y:S01]  /*0160*/  IMAD.WIDE.U32 R4, R3.reuse, 0x4, R4 ;  /* 0x0000000403047825 */ /* 0x040fe200078e0004 */
[----:B------:R-:W2:Y:S04]  /*0170*/  LDG.E R14, desc[UR4][R6.64] ;  /* 0x00000004060e7981 */ /* 0x000ea8000c1e1900 */
[----:B------:R-:W2:Y:S01]  /*0180*/  LDG.E R16, desc[UR4][R6.64+0xbb8] ;  /* 0x000bb80406107981 */ /* 0x000ea2000c1e1900 */
[----:B------:R-:W-:-:S03]  /*0190*/  IMAD.WIDE.U32 R8, R3, 0x4, R8 ;  /* 0x0000000403087825 */ /* 0x000fc600078e0008 */
[----:B------:R-:W3:Y:S04]  /*01a0*/  LDG.E R17, desc[UR4][R4.64] ;  /* 0x0000000404117981 */ /* 0x000ee8000c1e1900 */
[----:B------:R-:W3:Y:S04]  /*01b0*/  LDG.E R18, desc[UR4][R6.64+0x4] ;  /* 0x0000040406127981 */ /* 0x000ee8000c1e1900 */
[----:B------:R-:W4:Y:S04]  /*01c0*/  LDG.E R20, desc[UR4][R10.64+0x4] ;  /* 0x000004040a147981 */ /* 0x000f28000c1e1900 */
[----:B------:R-:W4:Y:S04]  /*01d0*/  LDG.E R19, desc[UR4][R6.64+0xbbc] ;  /* 0x000bbc0406137981 */ /* 0x000f28000c1e1900 */
[----:B------:R-:W5:Y:S04]  /*01e0*/  LDG.E R8, desc[UR4][R8.64] ;  /* 0x0000000408087981 */ /* 0x000f68000c1e1900 */
[----:B------:R-:W5:Y:S01]  /*01f0*/  LDG.E R21, desc[UR4][R4.64+0xbb8] ;  /* 0x000bb80404157981 */ /* 0x000f62000c1e1900 */
[----:B-1----:R-:W-:-:S04]  /*0200*/  IMAD.WIDE.U32 R2, R2, 0xbb8, R12 ;  /* 0x00000bb802027825 */ /* 0x002fc800078e000c */
[----:B------:R-:W-:Y:S01]  /*0210*/  IMAD.WIDE.U32 R2, R0, 0x4, R2 ;  /* 0x0000000400027825 */ /* 0x000fe200078e0002 */
[----:B--2---:R-:W-:-:S04]  /*0220*/  LOP3.LUT R14, R16, R15, R14, 0x80, !PT ;  /* 0x0000000f100e7212 */ /* 0x004fc800078e800e */
[----:B---3--:R-:W-:-:S04]  /*0230*/  LOP3.LUT R14, R18, R14, R17, 0x80, !PT ;  /* 0x0000000e120e7212 */ /* 0x008fc800078e8011 */
[----:B----4-:R-:W-:-:S04]  /*0240*/  LOP3.LUT R14, R20, R14, R19, 0x80, !PT ;  /* 0x0000000e140e7212 */ /* 0x010fc800078e8013 */
[----:B-----5:R-:W-:-:S05]  /*0250*/  LOP3.LUT R21, R8, R14, R21, 0x80, !PT ;  /* 0x0000000e08157212 */ /* 0x020fca00078e8015 */
[----:B------:R-:W-:Y:S01]  /*0260*/  STG.E desc[UR4][R2.64], R21 ;  /* 0x0000001502007986 */ /* 0x000fe2000c101904 */
[----:B------:R-:W-:Y:S05]  /*0270*/  EXIT ;  /* 0x000000000000794d */ /* 0x000fea0003800000 */
.L_x_0:
[----:B------:R-:W0:Y:S08]  /*0280*/  LDC.64 R4, c[0x0][0x380] ;  /* 0x0000e000ff047b82 */ /* 0x000e300000000a00 */
[----:B------:R-:W1:Y:S01]  /*0290*/  LDC.64 R6, c[0x0][0x388] ;  /* 0x0000e200ff067b82 */ /* 0x000e620000000a00 */
[----:B0-----:R-:W-:-:S04]  /*02a0*/  IMAD.WIDE R4, R2, 0xbb8, R4 ;  /* 0x00000bb802047825 */ /* 0x001fc800078e0204 */
[----:B------:R-:W-:-:S06]  /*02b0*/  IMAD.WIDE.U32 R4, R0, 0x4, R4 ;  /* 0x0000000400047825 */ /* 0x000fcc00078e0004 */
[----:B------:R-:W2:Y:S01]  /*02c0*/  LDG.E R5, desc[UR4][R4.64] ;  /* 0x0000000404057981 */ /* 0x000ea2000c1e1900 */
[----:B-1----:R-:W-:-:S04]  /*02d0*/  IMAD.WIDE R2, R2, 0xbb8, R6 ;  /* 0x00000bb802027825 */ /* 0x002fc800078e0206 */
[----:B------:R-:W-:-:S05]  /*02e0*/  IMAD.WIDE.U32 R2, R0, 0x4, R2 ;  /* 0x0000000400027825 */ /* 0x000fca00078e0002 */
[----:B--2---:R-:W-:Y:S01]  /*02f0*/  STG.E desc[UR4][R2.64], R5 ;  /* 0x0000000502007986 */ /* 0x004fe2000c101904 */
[----:B------:R-:W-:Y:S05]  /*0300*/  EXIT ;  /* 0x000000000000794d */ /* 0x000fea0003800000 */
.L_x_1:
[----:B------:R-:W-:-:S00]  /*0310*/  BRA `(.L_x_1) ;  /* 0xfffffffc00fc7947 */ /* 0x000fc0000383ffff */
[----:B------:R-:W-:-:S00]  /*0320*/  NOP ;  /* 0x0000000000007918 */ /* 0x000fc00000000000 */
        /* <DEDUP_REMOVED lines=13> */
.L_x_2:


//--------------------- .nv.shared.reserved.0     --------------------------
	.section	.nv.shared.reserved.0,"aw",@nobits
	.weak		__nv_reservedSMEM_offset_0_alias
	.size		__nv_reservedSMEM_offset_0_alias, 0, 64
	.other		__nv_reservedSMEM_offset_0_alias,@"STO_CUDA_RESERVED_SHARED STV_DEFAULT"
__nv_reservedSMEM_offset_0_alias:
	.zero		0
	.zero		64


//--------------------- .nv.constant0._Z14erosion_kernelPA750_iS0_ --------------------------
	.section	.nv.constant0._Z14erosion_kernelPA750_iS0_,"a",@progbits
	.sectionflags	@""
	.align	4
.nv.constant0._Z14erosion_kernelPA750_iS0_:
	.zero		912


//--------------------- SYMBOLS --------------------------

	.type		.nv.reservedSmem.offset0,@object
	.size		.nv.reservedSmem.offset0,0x4
